//
// Generated by NVIDIA NVVM Compiler
//
// Compiler Build ID: CL-36424714
// Cuda compilation tools, release 13.0, V13.0.88
// Based on NVVM 20.0.0
//

.version 9.0
.target sm_100
.address_size 64

	// .globl	_Z17perRowEntropyLossPfPiS_ii
.extern .shared .align 16 .b8 cache[];

.visible .entry _Z17perRowEntropyLossPfPiS_ii(
	.param .u64 .ptr .align 1 _Z17perRowEntropyLossPfPiS_ii_param_0,
	.param .u64 .ptr .align 1 _Z17perRowEntropyLossPfPiS_ii_param_1,
	.param .u64 .ptr .align 1 _Z17perRowEntropyLossPfPiS_ii_param_2,
	.param .u32 _Z17perRowEntropyLossPfPiS_ii_param_3,
	.param .u32 _Z17perRowEntropyLossPfPiS_ii_param_4
)
{
	.reg .pred 	%p<9>;
	.reg .b32 	%r<23>;
	.reg .b32 	%f<44>;
	.reg .b64 	%rd<14>;

	ld.param.u64 	%rd4, [_Z17perRowEntropyLossPfPiS_ii_param_0];
	ld.param.u64 	%rd2, [_Z17perRowEntropyLossPfPiS_ii_param_1];
	ld.param.u64 	%rd3, [_Z17perRowEntropyLossPfPiS_ii_param_2];
	ld.param.u32 	%r8, [_Z17perRowEntropyLossPfPiS_ii_param_4];
	cvta.to.global.u64 	%rd1, %rd4;
	mov.u32 	%r1, %ctaid.x;
	mul.lo.s32 	%r2, %r8, %r1;
	mov.u32 	%r3, %tid.x;
	setp.ge.u32 	%p1, %r3, %r8;
	mov.f32 	%f43, 0f00000000;
	@%p1 bra 	$L__BB0_2;
	add.s32 	%r9, %r2, %r3;
	mul.wide.s32 	%rd5, %r9, 4;
	add.s64 	%rd6, %rd1, %rd5;
	ld.global.f32 	%f4, [%rd6];
	fma.rn.f32 	%f5, %f4, 0f3BBB989D, 0f3F000000;
	cvt.sat.f32.f32 	%f6, %f5;
	mov.f32 	%f7, 0f4B400001;
	mov.f32 	%f8, 0f437C0000;
	fma.rm.f32 	%f9, %f6, %f8, %f7;
	add.f32 	%f10, %f9, 0fCB40007F;
	neg.f32 	%f11, %f10;
	fma.rn.f32 	%f12, %f4, 0f3FB8AA3B, %f11;
	fma.rn.f32 	%f13, %f4, 0f32A57060, %f12;
	mov.b32 	%r10, %f9;
	shl.b32 	%r11, %r10, 23;
	mov.b32 	%f14, %r11;
	ex2.approx.ftz.f32 	%f15, %f13;
	mul.f32 	%f43, %f15, %f14;
$L__BB0_2:
	shl.b32 	%r12, %r3, 2;
	mov.u32 	%r13, cache;
	add.s32 	%r4, %r13, %r12;
	st.shared.f32 	[%r4], %f43;
	bar.sync 	0;
	mov.u32 	%r22, %ntid.x;
	setp.lt.u32 	%p2, %r22, 2;
	@%p2 bra 	$L__BB0_6;
$L__BB0_3:
	shr.u32 	%r7, %r22, 1;
	setp.ge.u32 	%p3, %r3, %r7;
	@%p3 bra 	$L__BB0_5;
	shl.b32 	%r14, %r7, 2;
	add.s32 	%r15, %r4, %r14;
	ld.shared.f32 	%f16, [%r15];
	ld.shared.f32 	%f17, [%r4];
	add.f32 	%f18, %f16, %f17;
	st.shared.f32 	[%r4], %f18;
$L__BB0_5:
	bar.sync 	0;
	setp.gt.u32 	%p4, %r22, 3;
	mov.u32 	%r22, %r7;
	@%p4 bra 	$L__BB0_3;
$L__BB0_6:
	setp.ne.s32 	%p5, %r3, 0;
	@%p5 bra 	$L__BB0_8;
	cvta.to.global.u64 	%rd7, %rd2;
	mul.wide.u32 	%rd8, %r1, 4;
	add.s64 	%rd9, %rd7, %rd8;
	ld.global.u32 	%r16, [%rd9];
	add.s32 	%r17, %r16, %r2;
	ld.shared.f32 	%f19, [cache];
	setp.lt.f32 	%p6, %f19, 0f00800000;
	mul.f32 	%f20, %f19, 0f4B000000;
	selp.f32 	%f21, %f20, %f19, %p6;
	selp.f32 	%f22, 0fC1B80000, 0f00000000, %p6;
	mov.b32 	%r18, %f21;
	add.s32 	%r19, %r18, -1059760811;
	and.b32  	%r20, %r19, -8388608;
	sub.s32 	%r21, %r18, %r20;
	mov.b32 	%f23, %r21;
	cvt.rn.f32.s32 	%f24, %r20;
	fma.rn.f32 	%f25, %f24, 0f34000000, %f22;
	add.f32 	%f26, %f23, 0fBF800000;
	fma.rn.f32 	%f27, %f26, 0fBE055027, 0f3E1039F6;
	fma.rn.f32 	%f28, %f27, %f26, 0fBDF8CDCC;
	fma.rn.f32 	%f29, %f28, %f26, 0f3E0F2955;
	fma.rn.f32 	%f30, %f29, %f26, 0fBE2AD8B9;
	fma.rn.f32 	%f31, %f30, %f26, 0f3E4CED0B;
	fma.rn.f32 	%f32, %f31, %f26, 0fBE7FFF22;
	fma.rn.f32 	%f33, %f32, %f26, 0f3EAAAA78;
	fma.rn.f32 	%f34, %f33, %f26, 0fBF000000;
	mul.f32 	%f35, %f26, %f34;
	fma.rn.f32 	%f36, %f35, %f26, %f26;
	fma.rn.f32 	%f37, %f25, 0f3F317218, %f36;
	setp.gt.u32 	%p7, %r18, 2139095039;
	fma.rn.f32 	%f38, %f21, 0f7F800000, 0f7F800000;
	selp.f32 	%f39, %f38, %f37, %p7;
	setp.eq.f32 	%p8, %f21, 0f00000000;
	selp.f32 	%f40, 0fFF800000, %f39, %p8;
	mul.wide.u32 	%rd10, %r17, 4;
	add.s64 	%rd11, %rd1, %rd10;
	ld.global.f32 	%f41, [%rd11];
	sub.f32 	%f42, %f40, %f41;
	cvta.to.global.u64 	%rd12, %rd3;
	add.s64 	%rd13, %rd12, %rd8;
	st.global.f32 	[%rd13], %f42;
$L__BB0_8:
	ret;

}
	// .globl	_Z19accumulateFinalLossPfS_i
.visible .entry _Z19accumulateFinalLossPfS_i(
	.param .u64 .ptr .align 1 _Z19accumulateFinalLossPfS_i_param_0,
	.param .u64 .ptr .align 1 _Z19accumulateFinalLossPfS_i_param_1,
	.param .u32 _Z19accumulateFinalLossPfS_i_param_2
)
{
	.reg .pred 	%p<7>;
	.reg .b32 	%r<20>;
	.reg .b32 	%f<8>;
	.reg .b64 	%rd<7>;

	ld.param.u64 	%rd2, [_Z19accumulateFinalLossPfS_i_param_0];
	ld.param.u64 	%rd3, [_Z19accumulateFinalLossPfS_i_param_1];
	ld.param.u32 	%r10, [_Z19accumulateFinalLossPfS_i_param_2];
	cvta.to.global.u64 	%rd1, %rd3;
	mov.u32 	%r1, %tid.x;
	mov.u32 	%r11, %ctaid.x;
	mov.u32 	%r18, %ntid.x;
	mad.lo.s32 	%r3, %r11, %r18, %r1;
	setp.ge.s32 	%p1, %r3, %r10;
	shl.b32 	%r12, %r1, 2;
	mov.u32 	%r13, cache;
	add.s32 	%r4, %r13, %r12;
	@%p1 bra 	$L__BB1_2;
	cvta.to.global.u64 	%rd4, %rd2;
	mul.wide.s32 	%rd5, %r3, 4;
	add.s64 	%rd6, %rd4, %rd5;
	ld.global.f32 	%f2, [%rd6];
	st.shared.f32 	[%r4], %f2;
	bra.uni 	$L__BB1_3;
$L__BB1_2:
	mov.b32 	%r14, 0;
	st.shared.u32 	[%r4], %r14;
$L__BB1_3:
	bar.sync 	0;
	setp.lt.u32 	%p2, %r18, 2;
	@%p2 bra 	$L__BB1_7;
$L__BB1_4:
	shr.u32 	%r6, %r18, 1;
	setp.ge.u32 	%p3, %r1, %r6;
	@%p3 bra 	$L__BB1_6;
	shl.b32 	%r15, %r6, 2;
	add.s32 	%r16, %r4, %r15;
	ld.shared.f32 	%f3, [%r16];
	ld.shared.f32 	%f4, [%r4];
	add.f32 	%f5, %f3, %f4;
	st.shared.f32 	[%r4], %f5;
$L__BB1_6:
	bar.sync 	0;
	setp.gt.u32 	%p4, %r18, 3;
	mov.u32 	%r18, %r6;
	@%p4 bra 	$L__BB1_4;
$L__BB1_7:
	setp.ne.s32 	%p5, %r1, 0;
	@%p5 bra 	$L__BB1_10;
	ld.shared.f32 	%f1, [cache];
	ld.global.u32 	%r19, [%rd1];
$L__BB1_9:
	mov.b32 	%f6, %r19;
	add.f32 	%f7, %f1, %f6;
	mov.b32 	%r17, %f7;
	atom.relaxed.global.cas.b32 	%r9, [%rd1], %r19, %r17;
	setp.ne.s32 	%p6, %r19, %r9;
	mov.u32 	%r19, %r9;
	@%p6 bra 	$L__BB1_9;
$L__BB1_10:
	ret;

}


// ===== COMPILED SASS (sm_100) =====

	.target	sm_100

	.elftype	@"ET_EXEC"


//--------------------- .note.nv.tkinfo           --------------------------
	.section	.note.nv.tkinfo,"",@"SHT_NOTE"
	.sectionflags	@"SHF_NOTE_NV_TKINFO"
	.tkinfo
        /*0018*/ 	.word	0x00000002
        /*0030*/ 	.string	""
        /*0030*/ 	.string	"ptxas"
        /*0030*/ 	.string	"Cuda compilation tools, release 13.0, V13.0.88"
        /*0030*/ 	.string	"Build cuda_13.0.r13.0/compiler.36424714_0"
        /*0030*/ 	.string	"-arch sm_100 -m 64 "



//--------------------- .note.nv.cuinfo           --------------------------
	.section	.note.nv.cuinfo,"",@"SHT_NOTE"
	.sectionflags	@"SHF_NOTE_NV_CUINFO"
        /*0018*/ 	.short	0x0002
        /*001a*/ 	.short	0x0064
        /*001c*/ 	.short	0x0082
	.zero		2


//--------------------- .nv.info                  --------------------------
	.section	.nv.info,"",@"SHT_CUDA_INFO"
	.align	4


	//----- nvinfo : EIATTR_REGCOUNT
	.align		4
        /*0000*/ 	.byte	0x04, 0x2f
        /*0002*/ 	.short	(.L_1 - .L_0)
	.align		4
.L_0:
        /*0004*/ 	.word	index@(_Z17perRowEntropyLossPfPiS_ii)
        /*0008*/ 	.word	0x0000000c


	//----- nvinfo : EIATTR_FRAME_SIZE
	.align		4
.L_1:
        /*000c*/ 	.byte	0x04, 0x11
        /*000e*/ 	.short	(.L_3 - .L_2)
	.align		4
.L_2:
        /*0010*/ 	.word	index@(_Z17perRowEntropyLossPfPiS_ii)
        /*0014*/ 	.word	0x00000000


	//----- nvinfo : EIATTR_REGCOUNT
	.align		4
.L_3:
        /*0018*/ 	.byte	0x04, 0x2f
        /*001a*/ 	.short	(.L_5 - .L_4)
	.align		4
.L_4:
        /*001c*/ 	.word	index@(_Z19accumulateFinalLossPfS_i)
        /*0020*/ 	.word	0x0000000a


	//----- nvinfo : EIATTR_FRAME_SIZE
	.align		4
.L_5:
        /*0024*/ 	.byte	0x04, 0x11
        /*0026*/ 	.short	(.L_7 - .L_6)
	.align		4
.L_6:
        /*0028*/ 	.word	index@(_Z19accumulateFinalLossPfS_i)
        /*002c*/ 	.word	0x00000000


	//----- nvinfo : EIATTR_MIN_STACK_SIZE
	.align		4
.L_7:
        /*0030*/ 	.byte	0x04, 0x12
        /*0032*/ 	.short	(.L_9 - .L_8)
	.align		4
.L_8:
        /*0034*/ 	.word	index@(_Z19accumulateFinalLossPfS_i)
        /*0038*/ 	.word	0x00000000


	//----- nvinfo : EIATTR_MIN_STACK_SIZE
	.align		4
.L_9:
        /*003c*/ 	.byte	0x04, 0x12
        /*003e*/ 	.short	(.L_11 - .L_10)
	.align		4
.L_10:
        /*0040*/ 	.word	index@(_Z17perRowEntropyLossPfPiS_ii)
        /*0044*/ 	.word	0x00000000
.L_11:


//--------------------- .nv.compat                --------------------------
	.section	.nv.compat,"",@"SHT_CUDA_COMPAT_INFO"
	.align	4
        /*0000*/ 	.byte	0x02, 0x09, 0x00, 0x00, 0x02, 0x02, 0x01, 0x00, 0x02, 0x05, 0x05, 0x00, 0x03, 0x07, 0x01, 0x01
        /*0010*/ 	.byte	0x02, 0x03, 0x00, 0x00, 0x02, 0x06, 0x01, 0x00, 0x04, 0x0b, 0x08, 0x00, 0x01, 0x00, 0x00, 0x00
        /*0020*/ 	.byte	0x00, 0x00, 0x00, 0x00


//--------------------- .nv.info._Z19accumulateFinalLossPfS_i --------------------------
	.section	.nv.info._Z19accumulateFinalLossPfS_i,"",@"SHT_CUDA_INFO"
	.sectionflags	@""
	.align	4


	//----- nvinfo : EIATTR_CUDA_API_VERSION
	.align		4
        /*0000*/ 	.byte	0x04, 0x37
        /*0002*/ 	.short	(.L_13 - .L_12)
.L_12:
        /*0004*/ 	.word	0x00000082


	//----- nvinfo : EIATTR_KPARAM_INFO
	.align		4
.L_13:
        /*0008*/ 	.byte	0x04, 0x17
        /*000a*/ 	.short	(.L_15 - .L_14)
.L_14:
        /*000c*/ 	.word	0x00000000
        /*0010*/ 	.short	0x0002
        /*0012*/ 	.short	0x0010
        /*0014*/ 	.byte	0x00, 0xf0, 0x11, 0x00


	//----- nvinfo : EIATTR_KPARAM_INFO
	.align		4
.L_15:
        /*0018*/ 	.byte	0x04, 0x17
        /*001a*/ 	.short	(.L_17 - .L_16)
.L_16:
        /*001c*/ 	.word	0x00000000
        /*0020*/ 	.short	0x0001
        /*0022*/ 	.short	0x0008
        /*0024*/ 	.byte	0x00, 0xf5, 0x21, 0x00


	//----- nvinfo : EIATTR_KPARAM_INFO
	.align		4
.L_17:
        /*0028*/ 	.byte	0x04, 0x17
        /*002a*/ 	.short	(.L_19 - .L_18)
.L_18:
        /*002c*/ 	.word	0x00000000
        /*0030*/ 	.short	0x0000
        /*0032*/ 	.short	0x0000
        /*0034*/ 	.byte	0x00, 0xf5, 0x21, 0x00


	//----- nvinfo : EIATTR_SPARSE_MMA_MASK
	.align		4
.L_19:
        /*0038*/ 	.byte	0x03, 0x50
        /*003a*/ 	.short	0x0000


	//----- nvinfo : EIATTR_MAXREG_COUNT
	.align		4
        /*003c*/ 	.byte	0x03, 0x1b
        /*003e*/ 	.short	0x00ff


	//----- nvinfo : EIATTR_NUM_BARRIERS
	.align		4
        /*0040*/ 	.byte	0x02, 0x4c
        /*0042*/ 	.byte	0x01
	.zero		1


	//----- nvinfo : EIATTR_MERCURY_ISA_VERSION
	.align		4
        /*0044*/ 	.byte	0x03, 0x5f
        /*0046*/ 	.short	0x0101


	//----- nvinfo : EIATTR_VRC_CTA_INIT_COUNT
	.align		4
        /*0048*/ 	.byte	0x02, 0x4a
	.zero		1
	.zero		1


	//----- nvinfo : EIATTR_EXIT_INSTR_OFFSETS
	.align		4
        /*004c*/ 	.byte	0x04, 0x1c
        /*004e*/ 	.short	(.L_21 - .L_20)


	//   ....[0]....
.L_20:
        /*0050*/ 	.word	0x00000200


	//   ....[1]....
        /*0054*/ 	.word	0x000002d0


	//----- nvinfo : EIATTR_CRS_STACK_SIZE
	.align		4
.L_21:
        /*0058*/ 	.byte	0x04, 0x1e
        /*005a*/ 	.short	(.L_23 - .L_22)
.L_22:
        /*005c*/ 	.word	0x00000000


	//----- nvinfo : EIATTR_CBANK_PARAM_SIZE
	.align		4
.L_23:
        /*0060*/ 	.byte	0x03, 0x19
        /*0062*/ 	.short	0x0014


	//----- nvinfo : EIATTR_PARAM_CBANK
	.align		4
        /*0064*/ 	.byte	0x04, 0x0a
        /*0066*/ 	.short	(.L_25 - .L_24)
	.align		4
.L_24:
        /*0068*/ 	.word	index@(.nv.constant0._Z19accumulateFinalLossPfS_i)
        /*006c*/ 	.short	0x0380
        /*006e*/ 	.short	0x0014


	//----- nvinfo : EIATTR_SW_WAR
	.align		4
.L_25:
        /*0070*/ 	.byte	0x04, 0x36
        /*0072*/ 	.short	(.L_27 - .L_26)
.L_26:
        /*0074*/ 	.word	0x00000008
.L_27:


//--------------------- .nv.info._Z17perRowEntropyLossPfPiS_ii --------------------------
	.section	.nv.info._Z17perRowEntropyLossPfPiS_ii,"",@"SHT_CUDA_INFO"
	.sectionflags	@""
	.align	4


	//----- nvinfo : EIATTR_CUDA_API_VERSION
	.align		4
        /*0000*/ 	.byte	0x04, 0x37
        /*0002*/ 	.short	(.L_29 - .L_28)
.L_28:
        /*0004*/ 	.word	0x00000082


	//----- nvinfo : EIATTR_KPARAM_INFO
	.align		4
.L_29:
        /*0008*/ 	.byte	0x04, 0x17
        /*000a*/ 	.short	(.L_31 - .L_30)
.L_30:
        /*000c*/ 	.word	0x00000000
        /*0010*/ 	.short	0x0004
        /*0012*/ 	.short	0x001c
        /*0014*/ 	.byte	0x00, 0xf0, 0x11, 0x00


	//----- nvinfo : EIATTR_KPARAM_INFO
	.align		4
.L_31:
        /*0018*/ 	.byte	0x04, 0x17
        /*001a*/ 	.short	(.L_33 - .L_32)
.L_32:
        /*001c*/ 	.word	0x00000000
        /*0020*/ 	.short	0x0003
        /*0022*/ 	.short	0x0018
        /*0024*/ 	.byte	0x00, 0xf0, 0x11, 0x00


	//----- nvinfo : EIATTR_KPARAM_INFO
	.align		4
.L_33:
        /*0028*/ 	.byte	0x04, 0x17
        /*002a*/ 	.short	(.L_35 - .L_34)
.L_34:
        /*002c*/ 	.word	0x00000000
        /*0030*/ 	.short	0x0002
        /*0032*/ 	.short	0x0010
        /*0034*/ 	.byte	0x00, 0xf5, 0x21, 0x00


	//----- nvinfo : EIATTR_KPARAM_INFO
	.align		4
.L_35:
        /*0038*/ 	.byte	0x04, 0x17
        /*003a*/ 	.short	(.L_37 - .L_36)
.L_36:
        /*003c*/ 	.word	0x00000000
        /*0040*/ 	.short	0x0001
        /*0042*/ 	.short	0x0008
        /*0044*/ 	.byte	0x00, 0xf5, 0x21, 0x00


	//----- nvinfo : EIATTR_KPARAM_INFO
	.align		4
.L_37:
        /*0048*/ 	.byte	0x04, 0x17
        /*004a*/ 	.short	(.L_39 - .L_38)
.L_38:
        /*004c*/ 	.word	0x00000000
        /*0050*/ 	.short	0x0000
        /*0052*/ 	.short	0x0000
        /*0054*/ 	.byte	0x00, 0xf5, 0x21, 0x00


	//----- nvinfo : EIATTR_SPARSE_MMA_MASK
	.align		4
.L_39:
        /*0058*/ 	.byte	0x03, 0x50
        /*005a*/ 	.short	0x0000


	//----- nvinfo : EIATTR_MAXREG_COUNT
	.align		4
        /*005c*/ 	.byte	0x03, 0x1b
        /*005e*/ 	.short	0x00ff


	//----- nvinfo : EIATTR_NUM_BARRIERS
	.align		4
        /*0060*/ 	.byte	0x02, 0x4c
        /*0062*/ 	.byte	0x01
	.zero		1


	//----- nvinfo : EIATTR_MERCURY_ISA_VERSION
	.align		4
        /*0064*/ 	.byte	0x03, 0x5f
        /*0066*/ 	.short	0x0101


	//----- nvinfo : EIATTR_VRC_CTA_INIT_COUNT
	.align		4
        /*0068*/ 	.byte	0x02, 0x4a
	.zero		1
	.zero		1


	//----- nvinfo : EIATTR_EXIT_INSTR_OFFSETS
	.align		4
        /*006c*/ 	.byte	0x04, 0x1c
        /*006e*/ 	.short	(.L_41 - .L_40)


	//   ....[0]....
.L_40:
        /*0070*/ 	.word	0x000002b0


	//   ....[1]....
        /*0074*/ 	.word	0x00000560


	//----- nvinfo : EIATTR_CBANK_PARAM_SIZE
	.align		4
.L_41:
        /*0078*/ 	.byte	0x03, 0x19
        /*007a*/ 	.short	0x0020


	//----- nvinfo : EIATTR_PARAM_CBANK
	.align		4
        /*007c*/ 	.byte	0x04, 0x0a
        /*007e*/ 	.short	(.L_43 - .L_42)
	.align		4
.L_42:
        /*0080*/ 	.word	index@(.nv.constant0._Z17perRowEntropyLossPfPiS_ii)
        /*0084*/ 	.short	0x0380
        /*0086*/ 	.short	0x0020


	//----- nvinfo : EIATTR_SW_WAR
	.align		4
.L_43:
        /*0088*/ 	.byte	0x04, 0x36
        /*008a*/ 	.short	(.L_45 - .L_44)
.L_44:
        /*008c*/ 	.word	0x00000008
.L_45:


//--------------------- .nv.callgraph             --------------------------
	.section	.nv.callgraph,"",@"SHT_CUDA_CALLGRAPH"
	.align	4
	.sectionentsize	8
	.align		4
        /*0000*/ 	.word	0x00000000
	.align		4
        /*0004*/ 	.word	0xffffffff
	.align		4
        /*0008*/ 	.word	0x00000000
	.align		4
        /*000c*/ 	.word	0xfffffffe
	.align		4
        /*0010*/ 	.word	0x00000000
	.align		4
        /*0014*/ 	.word	0xfffffffd
	.align		4
        /*0018*/ 	.word	0x00000000
	.align		4
        /*001c*/ 	.word	0xfffffffc


//--------------------- .text._Z19accumulateFinalLossPfS_i --------------------------
	.section	.text._Z19accumulateFinalLossPfS_i,"ax",@progbits
	.align	128
        .global         _Z19accumulateFinalLossPfS_i
        .type           _Z19accumulateFinalLossPfS_i,@function
        .size           _Z19accumulateFinalLossPfS_i,(.L_x_7 - _Z19accumulateFinalLossPfS_i)
        .other          _Z19accumulateFinalLossPfS_i,@"STO_CUDA_ENTRY STV_DEFAULT"
_Z19accumulateFinalLossPfS_i:
.text._Z19accumulateFinalLossPfS_i:
[----:B------:R-:W-:Y:S01]  /*0000*/  LDC R1, c[0x0][0x37c] ;  /* 0x0000df00ff017b82 */ /* 0x000fe20000000800 */
[----:B------:R-:W0:Y:S07]  /*0010*/  S2R R7, SR_TID.X ;  /* 0x0000000000077919 */ /* 0x000e2e0000002100 */
[----:B------:R-:W0:Y:S01]  /*0020*/  S2UR UR4, SR_CTAID.X ;  /* 0x00000000000479c3 */ /* 0x000e220000002500 */
[----:B------:R-:W1:Y:S01]  /*0030*/  LDCU UR5, c[0x0][0x390] ;  /* 0x00007200ff0577ac */ /* 0x000e620008000800 */
[----:B------:R-:W2:Y:S06]  /*0040*/  LDCU.64 UR6, c[0x0][0x358] ;  /* 0x00006b00ff0677ac */ /* 0x000eac0008000a00 */
[----:B------:R-:W0:Y:S02]  /*0050*/  LDC R4, c[0x0][0x360] ;  /* 0x0000d800ff047b82 */ /* 0x000e240000000800 */
[----:B0-----:R-:W-:-:S05]  /*0060*/  IMAD R5, R4, UR4, R7 ;  /* 0x0000000404057c24 */ /* 0x001fca000f8e0207 */
[----:B-1----:R-:W-:-:S13]  /*0070*/  ISETP.GE.AND P1, PT, R5, UR5, PT ;  /* 0x0000000505007c0c */ /* 0x002fda000bf26270 */
[----:B------:R-:W0:Y:S02]  /*0080*/  @!P1 LDC.64 R2, c[0x0][0x380] ;  /* 0x0000e000ff029b82 */ /* 0x000e240000000a00 */
[----:B0-----:R-:W-:-:S06]  /*0090*/  @!P1 IMAD.WIDE R2, R5, 0x4, R2 ;  /* 0x0000000405029825 */ /* 0x001fcc00078e0202 */
[----:B--2---:R-:W2:Y:S01]  /*00a0*/  @!P1 LDG.E R3, desc[UR6][R2.64] ;  /* 0x0000000602039981 */ /* 0x004ea2000c1e1900 */
[----:B------:R-:W0:Y:S01]  /*00b0*/  S2UR UR5, SR_CgaCtaId ;  /* 0x00000000000579c3 */ /* 0x000e220000008800 */
[----:B------:R-:W-:Y:S01]  /*00c0*/  UMOV UR4, 0x400 ;  /* 0x0000040000047882 */ /* 0x000fe20000000000 */
[----:B------:R-:W-:Y:S02]  /*00d0*/  ISETP.GE.U32.AND P2, PT, R4, 0x2, PT ;  /* 0x000000020400780c */ /* 0x000fe40003f46070 */
[----:B------:R-:W-:Y:S01]  /*00e0*/  ISETP.NE.AND P0, PT, R7, RZ, PT ;  /* 0x000000ff0700720c */ /* 0x000fe20003f05270 */
[----:B0-----:R-:W-:-:S06]  /*00f0*/  ULEA UR4, UR5, UR4, 0x18 ;  /* 0x0000000405047291 */ /* 0x001fcc000f8ec0ff */
[----:B------:R-:W-:-:S05]  /*0100*/  LEA R0, R7, UR4, 0x2 ;  /* 0x0000000407007c11 */ /* 0x000fca000f8e10ff */
[----:B--2---:R0:W-:Y:S04]  /*0110*/  @!P1 STS [R0], R3 ;  /* 0x0000000300009388 */ /* 0x0041e80000000800 */
[----:B------:R0:W-:Y:S01]  /*0120*/  @P1 STS [R0], RZ ;  /* 0x000000ff00001388 */ /* 0x0001e20000000800 */
[----:B------:R-:W-:Y:S06]  /*0130*/  BAR.SYNC.DEFER_BLOCKING 0x0 ;  /* 0x0000000000007b1d */ /* 0x000fec0000010000 */
[----:B------:R-:W-:Y:S05]  /*0140*/  @!P2 BRA `(.L_x_0) ;  /* 0x00000000002ca947 */ /* 0x000fea0003800000 */
.L_x_1:
[----:B------:R-:W-:-:S04]  /*0150*/  SHF.R.U32.HI R5, RZ, 0x1, R4 ;  /* 0x00000001ff057819 */ /* 0x000fc80000011604 */
[----:B------:R-:W-:-:S13]  /*0160*/  ISETP.GE.U32.AND P1, PT, R7, R5, PT ;  /* 0x000000050700720c */ /* 0x000fda0003f26070 */
[----:B------:R-:W-:Y:S01]  /*0170*/  @!P1 IMAD R2, R5, 0x4, R0 ;  /* 0x0000000405029824 */ /* 0x000fe200078e0200 */
[----:B0-----:R-:W-:Y:S05]  /*0180*/  @!P1 LDS R3, [R0] ;  /* 0x0000000000039984 */ /* 0x001fea0000000800 */
[----:B------:R-:W0:Y:S02]  /*0190*/  @!P1 LDS R2, [R2] ;  /* 0x0000000002029984 */ /* 0x000e240000000800 */
[----:B0-----:R-:W-:-:S05]  /*01a0*/  @!P1 FADD R3, R2, R3 ;  /* 0x0000000302039221 */ /* 0x001fca0000000000 */
[----:B------:R1:W-:Y:S01]  /*01b0*/  @!P1 STS [R0], R3 ;  /* 0x0000000300009388 */ /* 0x0003e20000000800 */
[----:B------:R-:W-:Y:S01]  /*01c0*/  BAR.SYNC.DEFER_BLOCKING 0x0 ;  /* 0x0000000000007b1d */ /* 0x000fe20000010000 */
[----:B------:R-:W-:Y:S01]  /*01d0*/  ISETP.GT.U32.AND P1, PT, R4, 0x3, PT ;  /* 0x000000030400780c */ /* 0x000fe20003f24070 */
[----:B------:R-:W-:-:S12]  /*01e0*/  IMAD.MOV.U32 R4, RZ, RZ, R5 ;  /* 0x000000ffff047224 */ /* 0x000fd800078e0005 */
[----:B-1----:R-:W-:Y:S05]  /*01f0*/  @P1 BRA `(.L_x_1) ;  /* 0xfffffffc00d41947 */ /* 0x002fea000383ffff */
.L_x_0:
[----:B------:R-:W-:Y:S05]  /*0200*/  @P0 EXIT ;  /* 0x000000000000094d */ /* 0x000fea0003800000 */
[----:B0-----:R-:W0:Y:S02]  /*0210*/  LDC.64 R2, c[0x0][0x388] ;  /* 0x0000e200ff027b82 */ /* 0x001e240000000a00 */
[----:B0-----:R0:W5:Y:S06]  /*0220*/  LDG.E R6, desc[UR6][R2.64] ;  /* 0x0000000602067981 */ /* 0x00116c000c1e1900 */
[----:B------:R-:W1:Y:S01]  /*0230*/  S2UR UR5, SR_CgaCtaId ;  /* 0x00000000000579c3 */ /* 0x000e620000008800 */
[----:B------:R-:W-:Y:S02]  /*0240*/  UMOV UR4, 0x400 ;  /* 0x0000040000047882 */ /* 0x000fe40000000000 */
[----:B-1----:R-:W-:-:S09]  /*0250*/  ULEA UR4, UR5, UR4, 0x18 ;  /* 0x0000000405047291 */ /* 0x002fd2000f8ec0ff */
[----:B0-----:R-:W1:Y:S03]  /*0260*/  LDS R5, [UR4] ;  /* 0x00000004ff057984 */ /* 0x001e660008000800 */
.L_x_2:
[----:B-1---5:R-:W-:Y:S01]  /*0270*/  FADD R7, R5, R6 ;  /* 0x0000000605077221 */ /* 0x022fe20000000000 */
[----:B------:R-:W-:Y:S05]  /*0280*/  YIELD ;  /* 0x0000000000007946 */ /* 0x000fea0003800000 */
[----:B------:R-:W2:Y:S02]  /*0290*/  ATOMG.E.CAS.STRONG.GPU PT, R7, [R2], R6, R7 ;  /* 0x00000006020773a9 */ /* 0x000ea400001ee107 */
[----:B--2---:R-:W-:Y:S01]  /*02a0*/  ISETP.NE.AND P0, PT, R6, R7, PT ;  /* 0x000000070600720c */ /* 0x004fe20003f05270 */
[----:B------:R-:W-:-:S12]  /*02b0*/  IMAD.MOV.U32 R6, RZ, RZ, R7 ;  /* 0x000000ffff067224 */ /* 0x000fd800078e0007 */
[----:B------:R-:W-:Y:S05]  /*02c0*/  @P0 BRA `(.L_x_2) ;  /* 0xfffffffc00e80947 */ /* 0x000fea000383ffff */
[----:B------:R-:W-:Y:S05]  /*02d0*/  EXIT ;  /* 0x000000000000794d */ /* 0x000fea0003800000 */
.L_x_3:
[----:B------:R-:W-:-:S00]  /*02e0*/  BRA `(.L_x_3) ;  /* 0xfffffffc00fc7947 */ /* 0x000fc0000383ffff */
[----:B------:R-:W-:-:S00]  /*02f0*/  NOP ;  /* 0x0000000000007918 */ /* 0x000fc00000000000 */
        /* <DEDUP_REMOVED lines=8> */
.L_x_7:


//--------------------- .text._Z17perRowEntropyLossPfPiS_ii --------------------------
	.section	.text._Z17perRowEntropyLossPfPiS_ii,"ax",@progbits
	.align	128
        .global         _Z17perRowEntropyLossPfPiS_ii
        .type           _Z17perRowEntropyLossPfPiS_ii,@function
        .size           _Z17perRowEntropyLossPfPiS_ii,(.L_x_8 - _Z17perRowEntropyLossPfPiS_ii)
        .other          _Z17perRowEntropyLossPfPiS_ii,@"STO_CUDA_ENTRY STV_DEFAULT"
_Z17perRowEntropyLossPfPiS_ii:
.text._Z17perRowEntropyLossPfPiS_ii:
[----:B------:R-:W-:Y:S01]  /*0000*/  LDC R1, c[0x0][0x37c] ;  /* 0x0000df00ff017b82 */ /* 0x000fe20000000800 */
[----:B------:R-:W0:Y:S01]  /*0010*/  S2R R7, SR_TID.X ;  /* 0x0000000000077919 */ /* 0x000e220000002100 */
[----:B------:R-:W0:Y:S01]  /*0020*/  LDCU UR4, c[0x0][0x39c] ;  /* 0x00007380ff0477ac */ /* 0x000e220008000800 */
[----:B------:R-:W1:Y:S01]  /*0030*/  S2R R0, SR_CTAID.X ;  /* 0x0000000000007919 */ /* 0x000e620000002500 */
[----:B------:R-:W2:Y:S01]  /*0040*/  LDCU.64 UR6, c[0x0][0x358] ;  /* 0x00006b00ff0677ac */ /* 0x000ea20008000a00 */
[----:B0-----:R-:W-:-:S13]  /*0050*/  ISETP.GE.U32.AND P0, PT, R7, UR4, PT ;  /* 0x0000000407007c0c */ /* 0x001fda000bf06070 */
[----:B------:R-:W0:Y:S01]  /*0060*/  @!P0 LDC.64 R2, c[0x0][0x380] ;  /* 0x0000e000ff028b82 */ /* 0x000e220000000a00 */
[----:B-1----:R-:W-:-:S04]  /*0070*/  @!P0 IMAD R5, R0, UR4, R7 ;  /* 0x0000000400058c24 */ /* 0x002fc8000f8e0207 */
[----:B0-----:R-:W-:-:S06]  /*0080*/  @!P0 IMAD.WIDE R2, R5, 0x4, R2 ;  /* 0x0000000405028825 */ /* 0x001fcc00078e0202 */
[----:B--2---:R0:W2:Y:S01]  /*0090*/  @!P0 LDG.E R2, desc[UR6][R2.64] ;  /* 0x0000000602028981 */ /* 0x0040a2000c1e1900 */
[----:B------:R-:W-:Y:S01]  /*00a0*/  @!P0 MOV R5, 0x3bbb989d ;  /* 0x3bbb989d00058802 */ /* 0x000fe20000000f00 */
[----:B------:R-:W1:Y:S01]  /*00b0*/  S2UR UR5, SR_CgaCtaId ;  /* 0x00000000000579c3 */ /* 0x000e620000008800 */
[----:B------:R-:W-:Y:S01]  /*00c0*/  @!P0 MOV R9, 0x437c0000 ;  /* 0x437c000000098802 */ /* 0x000fe20000000f00 */
[----:B------:R-:W-:Y:S01]  /*00d0*/  UMOV UR4, 0x400 ;  /* 0x0000040000047882 */ /* 0x000fe20000000000 */
[----:B------:R-:W3:Y:S02]  /*00e0*/  LDCU UR8, c[0x0][0x360] ;  /* 0x00006c00ff0877ac */ /* 0x000ee40008000800 */
[----:B---3--:R-:W-:Y:S02]  /*00f0*/  UISETP.GE.U32.AND UP0, UPT, UR8, 0x2, UPT ;  /* 0x000000020800788c */ /* 0x008fe4000bf06070 */
[----:B-1----:R-:W-:-:S06]  /*0100*/  ULEA UR4, UR5, UR4, 0x18 ;  /* 0x0000000405047291 */ /* 0x002fcc000f8ec0ff */
[----:B0-----:R-:W-:Y:S01]  /*0110*/  LEA R3, R7, UR4, 0x2 ;  /* 0x0000000407037c11 */ /* 0x001fe2000f8e10ff */
[----:B--2---:R-:W-:-:S04]  /*0120*/  @!P0 FFMA.SAT R4, R2, R5, 0.5 ;  /* 0x3f00000002048423 */ /* 0x004fc80000002005 */
[----:B------:R-:W-:-:S04]  /*0130*/  @!P0 FFMA.RM R4, R4, R9, 12582913 ;  /* 0x4b40000104048423 */ /* 0x000fc80000004009 */
[C---:B------:R-:W-:Y:S01]  /*0140*/  @!P0 FADD R5, R4.reuse, -12583039 ;  /* 0xcb40007f04058421 */ /* 0x040fe20000000000 */
[----:B------:R-:W-:-:S03]  /*0150*/  @!P0 SHF.L.U32 R4, R4, 0x17, RZ ;  /* 0x0000001704048819 */ /* 0x000fc600000006ff */
[----:B------:R-:W-:-:S04]  /*0160*/  @!P0 FFMA R5, R2, 1.4426950216293334961, -R5 ;  /* 0x3fb8aa3b02058823 */ /* 0x000fc80000000805 */
[----:B------:R-:W-:Y:S01]  /*0170*/  @!P0 FFMA R5, R2, 1.925963033500011079e-08, R5 ;  /* 0x32a5706002058823 */ /* 0x000fe20000000005 */
[----:B------:R-:W-:-:S05]  /*0180*/  HFMA2 R2, -RZ, RZ, 0, 0 ;  /* 0x00000000ff027431 */ /* 0x000fca00000001ff */
[----:B------:R-:W0:Y:S02]  /*0190*/  @!P0 MUFU.EX2 R5, R5 ;  /* 0x0000000500058308 */ /* 0x000e240000000800 */
[----:B0-----:R-:W-:Y:S01]  /*01a0*/  @!P0 FMUL R2, R4, R5 ;  /* 0x0000000504028220 */ /* 0x001fe20000400000 */
[----:B------:R-:W-:-:S04]  /*01b0*/  ISETP.NE.AND P0, PT, R7, RZ, PT ;  /* 0x000000ff0700720c */ /* 0x000fc80003f05270 */
[----:B------:R0:W-:Y:S01]  /*01c0*/  STS [R3], R2 ;  /* 0x0000000203007388 */ /* 0x0001e20000000800 */
[----:B------:R-:W-:Y:S06]  /*01d0*/  BAR.SYNC.DEFER_BLOCKING 0x0 ;  /* 0x0000000000007b1d */ /* 0x000fec0000010000 */
[----:B------:R-:W-:Y:S05]  /*01e0*/  BRA.U !UP0, `(.L_x_4) ;  /* 0x0000000108307547 */ /* 0x000fea000b800000 */
[----:B0-----:R-:W-:-:S07]  /*01f0*/  MOV R2, UR8 ;  /* 0x0000000800027c02 */ /* 0x001fce0008000f00 */
.L_x_5:
[----:B------:R-:W-:-:S04]  /*0200*/  SHF.R.U32.HI R8, RZ, 0x1, R2 ;  /* 0x00000001ff087819 */ /* 0x000fc80000011602 */
[----:B------:R-:W-:-:S13]  /*0210*/  ISETP.GE.U32.AND P1, PT, R7, R8, PT ;  /* 0x000000080700720c */ /* 0x000fda0003f26070 */
[----:B------:R-:W-:Y:S01]  /*0220*/  @!P1 LEA R4, R8, R3, 0x2 ;  /* 0x0000000308049211 */ /* 0x000fe200078e10ff */
[----:B------:R-:W-:Y:S05]  /*0230*/  @!P1 LDS R5, [R3] ;  /* 0x0000000003059984 */ /* 0x000fea0000000800 */
[----:B------:R-:W0:Y:S02]  /*0240*/  @!P1 LDS R4, [R4] ;  /* 0x0000000004049984 */ /* 0x000e240000000800 */
[----:B0-----:R-:W-:-:S05]  /*0250*/  @!P1 FADD R6, R4, R5 ;  /* 0x0000000504069221 */ /* 0x001fca0000000000 */
[----:B------:R1:W-:Y:S01]  /*0260*/  @!P1 STS [R3], R6 ;  /* 0x0000000603009388 */ /* 0x0003e20000000800 */
[----:B------:R-:W-:Y:S01]  /*0270*/  BAR.SYNC.DEFER_BLOCKING 0x0 ;  /* 0x0000000000007b1d */ /* 0x000fe20000010000 */
[----:B------:R-:W-:Y:S02]  /*0280*/  ISETP.GT.U32.AND P1, PT, R2, 0x3, PT ;  /* 0x000000030200780c */ /* 0x000fe40003f24070 */
[----:B------:R-:W-:-:S11]  /*0290*/  MOV R2, R8 ;  /* 0x0000000800027202 */ /* 0x000fd60000000f00 */
[----:B-1----:R-:W-:Y:S05]  /*02a0*/  @P1 BRA `(.L_x_5) ;  /* 0xfffffffc00d41947 */ /* 0x002fea000383ffff */
.L_x_4:
[----:B------:R-:W-:Y:S05]  /*02b0*/  @P0 EXIT ;  /* 0x000000000000094d */ /* 0x000fea0003800000 */
[----:B0-----:R-:W0:Y:S08]  /*02c0*/  LDC.64 R2, c[0x0][0x388] ;  /* 0x0000e200ff027b82 */ /* 0x001e300000000a00 */
[----:B------:R-:W1:Y:S08]  /*02d0*/  LDC R7, c[0x0][0x39c] ;  /* 0x0000e700ff077b82 */ /* 0x000e700000000800 */
[----:B------:R-:W2:Y:S01]  /*02e0*/  LDC.64 R4, c[0x0][0x380] ;  /* 0x0000e000ff047b82 */ /* 0x000ea20000000a00 */
[----:B0-----:R-:W-:-:S06]  /*02f0*/  IMAD.WIDE.U32 R2, R0, 0x4, R2 ;  /* 0x0000000400027825 */ /* 0x001fcc00078e0002 */
[----:B------:R-:W1:Y:S01]  /*0300*/  LDG.E R3, desc[UR6][R2.64] ;  /* 0x0000000602037981 */ /* 0x000e62000c1e1900 */
[----:B------:R-:W0:Y:S01]  /*0310*/  S2UR UR5, SR_CgaCtaId ;  /* 0x00000000000579c3 */ /* 0x000e220000008800 */
[----:B------:R-:W-:Y:S02]  /*0320*/  UMOV UR4, 0x400 ;  /* 0x0000040000047882 */ /* 0x000fe40000000000 */
[----:B0-----:R-:W-:-:S09]  /*0330*/  ULEA UR4, UR5, UR4, 0x18 ;  /* 0x0000000405047291 */ /* 0x001fd2000f8ec0ff */
[----:B------:R-:W0:Y:S01]  /*0340*/  LDS R6, [UR4] ;  /* 0x00000004ff067984 */ /* 0x000e220008000800 */
[----:B------:R-:W-:Y:S01]  /*0350*/  HFMA2 R8, -RZ, RZ, 1.5048828125, 33.21875 ;  /* 0x3e055027ff087431 */ /* 0x000fe200000001ff */
[----:B0-----:R-:W-:Y:S01]  /*0360*/  FSETP.GEU.AND P0, PT, R6, 1.175494350822287508e-38, PT ;  /* 0x008000000600780b */ /* 0x001fe20003f0e000 */
[----:B-1----:R-:W-:-:S04]  /*0370*/  IMAD R7, R0, R7, R3 ;  /* 0x0000000700077224 */ /* 0x002fc800078e0203 */
[----:B--2---:R-:W-:-:S05]  /*0380*/  IMAD.WIDE.U32 R4, R7, 0x4, R4 ;  /* 0x0000000407047825 */ /* 0x004fca00078e0004 */
[----:B------:R0:W2:Y:S03]  /*0390*/  LDG.E R9, desc[UR6][R4.64] ;  /* 0x0000000604097981 */ /* 0x0000a6000c1e1900 */
[----:B------:R-:W-:-:S05]  /*03a0*/  @!P0 FMUL R6, R6, 8388608 ;  /* 0x4b00000006068820 */ /* 0x000fca0000400000 */
[----:B------:R-:W-:-:S04]  /*03b0*/  IADD3 R2, PT, PT, R6, -0x3f2aaaab, RZ ;  /* 0xc0d5555506027810 */ /* 0x000fc80007ffe0ff */
[----:B------:R-:W-:-:S04]  /*03c0*/  LOP3.LUT R7, R2, 0xff800000, RZ, 0xc0, !PT ;  /* 0xff80000002077812 */ /* 0x000fc800078ec0ff */
[-C--:B------:R-:W-:Y:S02]  /*03d0*/  IADD3 R2, PT, PT, R6, -R7.reuse, RZ ;  /* 0x8000000706027210 */ /* 0x080fe40007ffe0ff */
[----:B------:R-:W-:-:S03]  /*03e0*/  I2FP.F32.S32 R7, R7 ;  /* 0x0000000700077245 */ /* 0x000fc60000201400 */
[----:B0-----:R-:W-:-:S04]  /*03f0*/  FADD R5, R2, -1 ;  /* 0xbf80000002057421 */ /* 0x001fc80000000000 */
[----:B------:R-:W-:-:S04]  /*0400*/  FFMA R2, R5, -R8, 0.14084610342979431152 ;  /* 0x3e1039f605027423 */ /* 0x000fc80000000808 */
[----:B------:R-:W-:-:S04]  /*0410*/  FFMA R2, R5, R2, -0.12148627638816833496 ;  /* 0xbdf8cdcc05027423 */ /* 0x000fc80000000002 */
[----:B------:R-:W-:-:S04]  /*0420*/  FFMA R2, R5, R2, 0.13980610668659210205 ;  /* 0x3e0f295505027423 */ /* 0x000fc80000000002 */
[----:B------:R-:W-:-:S04]  /*0430*/  FFMA R2, R5, R2, -0.16684235632419586182 ;  /* 0xbe2ad8b905027423 */ /* 0x000fc80000000002 */
[----:B------:R-:W-:-:S04]  /*0440*/  FFMA R2, R5, R2, 0.20012299716472625732 ;  /* 0x3e4ced0b05027423 */ /* 0x000fc80000000002 */
[----:B------:R-:W-:-:S04]  /*0450*/  FFMA R2, R5, R2, -0.24999669194221496582 ;  /* 0xbe7fff2205027423 */ /* 0x000fc80000000002 */
[C---:B------:R-:W-:Y:S02]  /*0460*/  FFMA R4, R5.reuse, R2, 0.33333182334899902344 ;  /* 0x3eaaaa7805047423 */ /* 0x040fe40000000002 */
[----:B------:R-:W0:Y:S02]  /*0470*/  LDC.64 R2, c[0x0][0x390] ;  /* 0x0000e400ff027b82 */ /* 0x000e240000000a00 */
[C---:B------:R-:W-:Y:S01]  /*0480*/  FFMA R8, R5.reuse, R4, -0.5 ;  /* 0xbf00000005087423 */ /* 0x040fe20000000004 */
[----:B------:R-:W-:Y:S02]  /*0490*/  FSEL R4, RZ, -23, P0 ;  /* 0xc1b80000ff047808 */ /* 0x000fe40000000000 */
[----:B------:R-:W-:Y:S01]  /*04a0*/  ISETP.GT.U32.AND P0, PT, R6, 0x7f7fffff, PT ;  /* 0x7f7fffff0600780c */ /* 0x000fe20003f04070 */
[----:B------:R-:W-:Y:S02]  /*04b0*/  FMUL R8, R5, R8 ;  /* 0x0000000805087220 */ /* 0x000fe40000400000 */
[----:B------:R-:W-:Y:S01]  /*04c0*/  FFMA R4, R7, 1.1920928955078125e-07, R4 ;  /* 0x3400000007047823 */ /* 0x000fe20000000004 */
[----:B------:R-:W-:Y:S01]  /*04d0*/  MOV R7, 0x7f800000 ;  /* 0x7f80000000077802 */ /* 0x000fe20000000f00 */
[----:B------:R-:W-:-:S04]  /*04e0*/  FFMA R5, R5, R8, R5 ;  /* 0x0000000805057223 */ /* 0x000fc80000000005 */
[----:B------:R-:W-:-:S04]  /*04f0*/  FFMA R4, R4, 0.69314718246459960938, R5 ;  /* 0x3f31721804047823 */ /* 0x000fc80000000005 */
[C---:B------:R-:W-:Y:S01]  /*0500*/  @P0 FFMA R4, R6.reuse, R7, +INF ;  /* 0x7f80000006040423 */ /* 0x040fe20000000007 */
[----:B------:R-:W-:-:S04]  /*0510*/  FSETP.NEU.AND P0, PT, R6, RZ, PT ;  /* 0x000000ff0600720b */ /* 0x000fc80003f0d000 */
[----:B------:R-:W-:Y:S01]  /*0520*/  FSEL R4, R4, -INF , P0 ;  /* 0xff80000004047808 */ /* 0x000fe20000000000 */
[----:B0-----:R-:W-:-:S04]  /*0530*/  IMAD.WIDE.U32 R2, R0, 0x4, R2 ;  /* 0x0000000400027825 */ /* 0x001fc800078e0002 */
[----:B--2---:R-:W-:-:S05]  /*0540*/  FADD R9, R4, -R9 ;  /* 0x8000000904097221 */ /* 0x004fca0000000000 */
[----:B------:R-:W-:Y:S01]  /*0550*/  STG.E desc[UR6][R2.64], R9 ;  /* 0x0000000902007986 */ /* 0x000fe2000c101906 */
[----:B------:R-:W-:Y:S05]  /*0560*/  EXIT ;  /* 0x000000000000794d */ /* 0x000fea0003800000 */
.L_x_6:
        /* <DEDUP_REMOVED lines=9> */
.L_x_8:


//--------------------- .nv.shared._Z19accumulateFinalLossPfS_i --------------------------
	.section	.nv.shared._Z19accumulateFinalLossPfS_i,"aw",@nobits
	.sectionflags	@""
	.align	16
	.zero		1024


//--------------------- .nv.shared.reserved.0     --------------------------
	.section	.nv.shared.reserved.0,"aw",@nobits
	.weak		__nv_reservedSMEM_offset_0_alias
	.size		__nv_reservedSMEM_offset_0_alias, 0, 64
	.other		__nv_reservedSMEM_offset_0_alias,@"STO_CUDA_RESERVED_SHARED STV_DEFAULT"
__nv_reservedSMEM_offset_0_alias:
	.zero		0
	.zero		64


//--------------------- .nv.shared._Z17perRowEntropyLossPfPiS_ii --------------------------
	.section	.nv.shared._Z17perRowEntropyLossPfPiS_ii,"aw",@nobits
	.sectionflags	@""
	.align	16
	.zero		1024


//--------------------- .nv.constant0._Z19accumulateFinalLossPfS_i --------------------------
	.section	.nv.constant0._Z19accumulateFinalLossPfS_i,"a",@progbits
	.sectionflags	@""
	.align	4
.nv.constant0._Z19accumulateFinalLossPfS_i:
	.zero		916


//--------------------- .nv.constant0._Z17perRowEntropyLossPfPiS_ii --------------------------
	.section	.nv.constant0._Z17perRowEntropyLossPfPiS_ii,"a",@progbits
	.sectionflags	@""
	.align	4
.nv.constant0._Z17perRowEntropyLossPfPiS_ii:
	.zero		928


//--------------------- SYMBOLS --------------------------

	.type		.nv.reservedSmem.offset0,@object
	.size		.nv.reservedSmem.offset0,0x4
	.type		.nv.reservedSmem.cap,@object
	.size		.nv.reservedSmem.cap,0x4
